//
// Generated by NVIDIA NVVM Compiler
//
// Compiler Build ID: CL-36424714
// Cuda compilation tools, release 13.0, V13.0.88
// Based on NVVM 20.0.0
//

.version 9.0
.target sm_100
.address_size 64

	// .globl	_Z18cudaVectorAdditionPiS_S_i

.visible .entry _Z18cudaVectorAdditionPiS_S_i(
	.param .u64 .ptr .align 1 _Z18cudaVectorAdditionPiS_S_i_param_0,
	.param .u64 .ptr .align 1 _Z18cudaVectorAdditionPiS_S_i_param_1,
	.param .u64 .ptr .align 1 _Z18cudaVectorAdditionPiS_S_i_param_2,
	.param .u32 _Z18cudaVectorAdditionPiS_S_i_param_3
)
{
	.reg .pred 	%p<2>;
	.reg .b32 	%r<9>;
	.reg .b64 	%rd<11>;

	ld.param.u64 	%rd1, [_Z18cudaVectorAdditionPiS_S_i_param_0];
	ld.param.u64 	%rd2, [_Z18cudaVectorAdditionPiS_S_i_param_1];
	ld.param.u64 	%rd3, [_Z18cudaVectorAdditionPiS_S_i_param_2];
	ld.param.u32 	%r2, [_Z18cudaVectorAdditionPiS_S_i_param_3];
	mov.u32 	%r3, %tid.x;
	mov.u32 	%r4, %ntid.x;
	mov.u32 	%r5, %ctaid.x;
	mad.lo.s32 	%r1, %r4, %r5, %r3;
	setp.ge.s32 	%p1, %r1, %r2;
	@%p1 bra 	$L__BB0_2;
	cvta.to.global.u64 	%rd4, %rd1;
	cvta.to.global.u64 	%rd5, %rd2;
	cvta.to.global.u64 	%rd6, %rd3;
	mul.wide.s32 	%rd7, %r1, 4;
	add.s64 	%rd8, %rd4, %rd7;
	ld.global.u32 	%r6, [%rd8];
	add.s64 	%rd9, %rd5, %rd7;
	ld.global.u32 	%r7, [%rd9];
	add.s32 	%r8, %r7, %r6;
	add.s64 	%rd10, %rd6, %rd7;
	st.global.u32 	[%rd10], %r8;
$L__BB0_2:
	ret;

}


// ===== COMPILED SASS (sm_100) =====

	.target	sm_100

	.elftype	@"ET_EXEC"


//--------------------- .note.nv.tkinfo           --------------------------
	.section	.note.nv.tkinfo,"",@"SHT_NOTE"
	.sectionflags	@"SHF_NOTE_NV_TKINFO"
	.tkinfo
        /*0018*/ 	.word	0x00000002
        /*0030*/ 	.string	""
        /*0030*/ 	.string	"ptxas"
        /*0030*/ 	.string	"Cuda compilation tools, release 13.0, V13.0.88"
        /*0030*/ 	.string	"Build cuda_13.0.r13.0/compiler.36424714_0"
        /*0030*/ 	.string	"-arch sm_100 -m 64 "



//--------------------- .note.nv.cuinfo           --------------------------
	.section	.note.nv.cuinfo,"",@"SHT_NOTE"
	.sectionflags	@"SHF_NOTE_NV_CUINFO"
        /*0018*/ 	.short	0x0002
        /*001a*/ 	.short	0x0064
        /*001c*/ 	.short	0x0082
	.zero		2


//--------------------- .nv.info                  --------------------------
	.section	.nv.info,"",@"SHT_CUDA_INFO"
	.align	4


	//----- nvinfo : EIATTR_REGCOUNT
	.align		4
        /*0000*/ 	.byte	0x04, 0x2f
        /*0002*/ 	.short	(.L_1 - .L_0)
	.align		4
.L_0:
        /*0004*/ 	.word	index@(_Z18cudaVectorAdditionPiS_S_i)
        /*0008*/ 	.word	0x0000000c


	//----- nvinfo : EIATTR_FRAME_SIZE
	.align		4
.L_1:
        /*000c*/ 	.byte	0x04, 0x11
        /*000e*/ 	.short	(.L_3 - .L_2)
	.align		4
.L_2:
        /*0010*/ 	.word	index@(_Z18cudaVectorAdditionPiS_S_i)
        /*0014*/ 	.word	0x00000000


	//----- nvinfo : EIATTR_MIN_STACK_SIZE
	.align		4
.L_3:
        /*0018*/ 	.byte	0x04, 0x12
        /*001a*/ 	.short	(.L_5 - .L_4)
	.align		4
.L_4:
        /*001c*/ 	.word	index@(_Z18cudaVectorAdditionPiS_S_i)
        /*0020*/ 	.word	0x00000000
.L_5:


//--------------------- .nv.compat                --------------------------
	.section	.nv.compat,"",@"SHT_CUDA_COMPAT_INFO"
	.align	4
        /*0000*/ 	.byte	0x02, 0x09, 0x00, 0x00, 0x02, 0x02, 0x01, 0x00, 0x02, 0x05, 0x05, 0x00, 0x03, 0x07, 0x01, 0x01
        /*0010*/ 	.byte	0x02, 0x03, 0x00, 0x00, 0x02, 0x06, 0x01, 0x00, 0x04, 0x0b, 0x08, 0x00, 0x09, 0x00, 0x00, 0x00
        /*0020*/ 	.byte	0x00, 0x00, 0x00, 0x00


//--------------------- .nv.info._Z18cudaVectorAdditionPiS_S_i --------------------------
	.section	.nv.info._Z18cudaVectorAdditionPiS_S_i,"",@"SHT_CUDA_INFO"
	.sectionflags	@""
	.align	4


	//----- nvinfo : EIATTR_CUDA_API_VERSION
	.align		4
        /*0000*/ 	.byte	0x04, 0x37
        /*0002*/ 	.short	(.L_7 - .L_6)
.L_6:
        /*0004*/ 	.word	0x00000082


	//----- nvinfo : EIATTR_KPARAM_INFO
	.align		4
.L_7:
        /*0008*/ 	.byte	0x04, 0x17
        /*000a*/ 	.short	(.L_9 - .L_8)
.L_8:
        /*000c*/ 	.word	0x00000000
        /*0010*/ 	.short	0x0003
        /*0012*/ 	.short	0x0018
        /*0014*/ 	.byte	0x00, 0xf0, 0x11, 0x00


	//----- nvinfo : EIATTR_KPARAM_INFO
	.align		4
.L_9:
        /*0018*/ 	.byte	0x04, 0x17
        /*001a*/ 	.short	(.L_11 - .L_10)
.L_10:
        /*001c*/ 	.word	0x00000000
        /*0020*/ 	.short	0x0002
        /*0022*/ 	.short	0x0010
        /*0024*/ 	.byte	0x00, 0xf5, 0x21, 0x00


	//----- nvinfo : EIATTR_KPARAM_INFO
	.align		4
.L_11:
        /*0028*/ 	.byte	0x04, 0x17
        /*002a*/ 	.short	(.L_13 - .L_12)
.L_12:
        /*002c*/ 	.word	0x00000000
        /*0030*/ 	.short	0x0001
        /*0032*/ 	.short	0x0008
        /*0034*/ 	.byte	0x00, 0xf5, 0x21, 0x00


	//----- nvinfo : EIATTR_KPARAM_INFO
	.align		4
.L_13:
        /*0038*/ 	.byte	0x04, 0x17
        /*003a*/ 	.short	(.L_15 - .L_14)
.L_14:
        /*003c*/ 	.word	0x00000000
        /*0040*/ 	.short	0x0000
        /*0042*/ 	.short	0x0000
        /*0044*/ 	.byte	0x00, 0xf5, 0x21, 0x00


	//----- nvinfo : EIATTR_SPARSE_MMA_MASK
	.align		4
.L_15:
        /*0048*/ 	.byte	0x03, 0x50
        /*004a*/ 	.short	0x0000


	//----- nvinfo : EIATTR_MAXREG_COUNT
	.align		4
        /*004c*/ 	.byte	0x03, 0x1b
        /*004e*/ 	.short	0x00ff


	//----- nvinfo : EIATTR_MERCURY_ISA_VERSION
	.align		4
        /*0050*/ 	.byte	0x03, 0x5f
        /*0052*/ 	.short	0x0101


	//----- nvinfo : EIATTR_VRC_CTA_INIT_COUNT
	.align		4
        /*0054*/ 	.byte	0x02, 0x4a
	.zero		1
	.zero		1


	//----- nvinfo : EIATTR_EXIT_INSTR_OFFSETS
	.align		4
        /*0058*/ 	.byte	0x04, 0x1c
        /*005a*/ 	.short	(.L_17 - .L_16)


	//   ....[0]....
.L_16:
        /*005c*/ 	.word	0x00000070


	//   ....[1]....
        /*0060*/ 	.word	0x00000130


	//----- nvinfo : EIATTR_CBANK_PARAM_SIZE
	.align		4
.L_17:
        /*0064*/ 	.byte	0x03, 0x19
        /*0066*/ 	.short	0x001c


	//----- nvinfo : EIATTR_PARAM_CBANK
	.align		4
        /*0068*/ 	.byte	0x04, 0x0a
        /*006a*/ 	.short	(.L_19 - .L_18)
	.align		4
.L_18:
        /*006c*/ 	.word	index@(.nv.constant0._Z18cudaVectorAdditionPiS_S_i)
        /*0070*/ 	.short	0x0380
        /*0072*/ 	.short	0x001c


	//----- nvinfo : EIATTR_SW_WAR
	.align		4
.L_19:
        /*0074*/ 	.byte	0x04, 0x36
        /*0076*/ 	.short	(.L_21 - .L_20)
.L_20:
        /*0078*/ 	.word	0x00000008
.L_21:


//--------------------- .nv.callgraph             --------------------------
	.section	.nv.callgraph,"",@"SHT_CUDA_CALLGRAPH"
	.align	4
	.sectionentsize	8
	.align		4
        /*0000*/ 	.word	0x00000000
	.align		4
        /*0004*/ 	.word	0xffffffff
	.align		4
        /*0008*/ 	.word	0x00000000
	.align		4
        /*000c*/ 	.word	0xfffffffe
	.align		4
        /*0010*/ 	.word	0x00000000
	.align		4
        /*0014*/ 	.word	0xfffffffd
	.align		4
        /*0018*/ 	.word	0x00000000
	.align		4
        /*001c*/ 	.word	0xfffffffc


//--------------------- .text._Z18cudaVectorAdditionPiS_S_i --------------------------
	.section	.text._Z18cudaVectorAdditionPiS_S_i,"ax",@progbits
	.align	128
        .global         _Z18cudaVectorAdditionPiS_S_i
        .type           _Z18cudaVectorAdditionPiS_S_i,@function
        .size           _Z18cudaVectorAdditionPiS_S_i,(.L_x_1 - _Z18cudaVectorAdditionPiS_S_i)
        .other          _Z18cudaVectorAdditionPiS_S_i,@"STO_CUDA_ENTRY STV_DEFAULT"
_Z18cudaVectorAdditionPiS_S_i:
.text._Z18cudaVectorAdditionPiS_S_i:
[----:B------:R-:W-:Y:S01]  /*0000*/  LDC R1, c[0x0][0x37c] ;  /* 0x0000df00ff017b82 */ /* 0x000fe20000000800 */
[----:B------:R-:W0:Y:S01]  /*0010*/  S2R R9, SR_TID.X ;  /* 0x0000000000097919 */ /* 0x000e220000002100 */
[----:B------:R-:W0:Y:S01]  /*0020*/  LDCU UR4, c[0x0][0x360] ;  /* 0x00006c00ff0477ac */ /* 0x000e220008000800 */
[----:B------:R-:W0:Y:S01]  /*0030*/  S2R R0, SR_CTAID.X ;  /* 0x0000000000007919 */ /* 0x000e220000002500 */
[----:B------:R-:W1:Y:S01]  /*0040*/  LDCU UR5, c[0x0][0x398] ;  /* 0x00007300ff0577ac */ /* 0x000e620008000800 */
[----:B0-----:R-:W-:-:S05]  /*0050*/  IMAD R9, R0, UR4, R9 ;  /* 0x0000000400097c24 */ /* 0x001fca000f8e0209 */
[----:B-1----:R-:W-:-:S13]  /*0060*/  ISETP.GE.AND P0, PT, R9, UR5, PT ;  /* 0x0000000509007c0c */ /* 0x002fda000bf06270 */
[----:B------:R-:W-:Y:S05]  /*0070*/  @P0 EXIT ;  /* 0x000000000000094d */ /* 0x000fea0003800000 */
[----:B------:R-:W0:Y:S01]  /*0080*/  LDC.64 R2, c[0x0][0x380] ;  /* 0x0000e000ff027b82 */ /* 0x000e220000000a00 */
[----:B------:R-:W1:Y:S07]  /*0090*/  LDCU.64 UR4, c[0x0][0x358] ;  /* 0x00006b00ff0477ac */ /* 0x000e6e0008000a00 */
[----:B------:R-:W2:Y:S08]  /*00a0*/  LDC.64 R4, c[0x0][0x388] ;  /* 0x0000e200ff047b82 */ /* 0x000eb00000000a00 */
[----:B------:R-:W3:Y:S01]  /*00b0*/  LDC.64 R6, c[0x0][0x390] ;  /* 0x0000e400ff067b82 */ /* 0x000ee20000000a00 */
[----:B0-----:R-:W-:-:S06]  /*00c0*/  IMAD.WIDE R2, R9, 0x4, R2 ;  /* 0x0000000409027825 */ /* 0x001fcc00078e0202 */
[----:B-1----:R-:W4:Y:S01]  /*00d0*/  LDG.E R2, desc[UR4][R2.64] ;  /* 0x0000000402027981 */ /* 0x002f22000c1e1900 */
[----:B--2---:R-:W-:-:S06]  /*00e0*/  IMAD.WIDE R4, R9, 0x4, R4 ;  /* 0x0000000409047825 */ /* 0x004fcc00078e0204 */
[----:B------:R-:W4:Y:S01]  /*00f0*/  LDG.E R5, desc[UR4][R4.64] ;  /* 0x0000000404057981 */ /* 0x000f22000c1e1900 */
[----:B---3--:R-:W-:Y:S01]  /*0100*/  IMAD.WIDE R6, R9, 0x4, R6 ;  /* 0x0000000409067825 */ /* 0x008fe200078e0206 */
[----:B----4-:R-:W-:-:S05]  /*0110*/  IADD3 R9, PT, PT, R2, R5, RZ ;  /* 0x0000000502097210 */ /* 0x010fca0007ffe0ff */
[----:B------:R-:W-:Y:S01]  /*0120*/  STG.E desc[UR4][R6.64], R9 ;  /* 0x0000000906007986 */ /* 0x000fe2000c101904 */
[----:B------:R-:W-:Y:S05]  /*0130*/  EXIT ;  /* 0x000000000000794d */ /* 0x000fea0003800000 */
.L_x_0:
[----:B------:R-:W-:-:S00]  /*0140*/  BRA `(.L_x_0) ;  /* 0xfffffffc00fc7947 */ /* 0x000fc0000383ffff */
[----:B------:R-:W-:-:S00]  /*0150*/  NOP ;  /* 0x0000000000007918 */ /* 0x000fc00000000000 */
        /* <DEDUP_REMOVED lines=10> */
.L_x_1:


//--------------------- .nv.shared.reserved.0     --------------------------
	.section	.nv.shared.reserved.0,"aw",@nobits
	.weak		__nv_reservedSMEM_offset_0_alias
	.size		__nv_reservedSMEM_offset_0_alias, 0, 64
	.other		__nv_reservedSMEM_offset_0_alias,@"STO_CUDA_RESERVED_SHARED STV_DEFAULT"
__nv_reservedSMEM_offset_0_alias:
	.zero		0
	.zero		64


//--------------------- .nv.constant0._Z18cudaVectorAdditionPiS_S_i --------------------------
	.section	.nv.constant0._Z18cudaVectorAdditionPiS_S_i,"a",@progbits
	.sectionflags	@""
	.align	4
.nv.constant0._Z18cudaVectorAdditionPiS_S_i:
	.zero		924


//--------------------- SYMBOLS --------------------------

	.type		.nv.reservedSmem.offset0,@object
	.size		.nv.reservedSmem.offset0,0x4
